//
// Generated by NVIDIA NVVM Compiler
//
// Compiler Build ID: CL-36424714
// Cuda compilation tools, release 13.0, V13.0.88
// Based on NVVM 20.0.0
//

.version 9.0
.target sm_100
.address_size 64

	// .globl	_Z17nw_scoring_kernelPcS_Pi
.extern .func  (.param .b32 func_retval0) vprintf
(
	.param .b64 vprintf_param_0,
	.param .b64 vprintf_param_1
)
;
.const .align 1 .b8 c_s[16];
.const .align 4 .u32 c_qlen;
.const .align 4 .u32 c_tlen;
.const .align 1 .u8 c_mis_or_ind;
.const .align 4 .u32 c_mat_w;
.global .align 1 .b8 $str[4] = {37, 100, 10};

.visible .entry _Z17nw_scoring_kernelPcS_Pi(
	.param .u64 .ptr .align 1 _Z17nw_scoring_kernelPcS_Pi_param_0,
	.param .u64 .ptr .align 1 _Z17nw_scoring_kernelPcS_Pi_param_1,
	.param .u64 .ptr .align 1 _Z17nw_scoring_kernelPcS_Pi_param_2
)
{
	.local .align 8 .b8 	__local_depot0[8];
	.reg .b64 	%SP;
	.reg .b64 	%SPL;
	.reg .pred 	%p<72>;
	.reg .b16 	%rs<11>;
	.reg .b32 	%r<144>;
	.reg .b64 	%rd<89>;

	mov.u64 	%SPL, __local_depot0;
	cvta.local.u64 	%SP, %SPL;
	ld.param.u64 	%rd16, [_Z17nw_scoring_kernelPcS_Pi_param_0];
	ld.param.u64 	%rd17, [_Z17nw_scoring_kernelPcS_Pi_param_1];
	ld.param.u64 	%rd18, [_Z17nw_scoring_kernelPcS_Pi_param_2];
	cvta.to.global.u64 	%rd1, %rd18;
	mov.u32 	%r36, %ctaid.x;
	mov.u32 	%r37, %ntid.x;
	mul.lo.s32 	%r1, %r36, %r37;
	mov.u32 	%r2, %tid.x;
	add.s32 	%r3, %r1, %r2;
	mov.u32 	%r38, %ctaid.y;
	mov.u32 	%r39, %ntid.y;
	mul.lo.s32 	%r4, %r38, %r39;
	mov.u32 	%r5, %tid.y;
	add.s32 	%r40, %r4, %r5;
	or.b32  	%r41, %r3, %r40;
	setp.eq.s32 	%p1, %r41, 0;
	setp.ne.s32 	%p3, %r41, 0;
	@%p3 bra 	$L__BB0_2;
	mov.b32 	%r42, 0;
	st.global.u32 	[%rd1], %r42;
$L__BB0_2:
	setp.ne.s32 	%p4, %r3, 0;
	setp.eq.s32 	%p5, %r40, 0;
	or.pred  	%p6, %p4, %p5;
	ld.const.u32 	%r43, [c_qlen];
	setp.gt.u32 	%p7, %r40, %r43;
	or.pred  	%p8, %p6, %p7;
	@%p8 bra 	$L__BB0_4;
	ld.const.s8 	%r44, [c_mis_or_ind];
	mul.lo.s32 	%r45, %r40, %r44;
	mul.wide.u32 	%rd19, %r40, 4;
	add.s64 	%rd20, %rd1, %rd19;
	st.global.u32 	[%rd20], %r45;
$L__BB0_4:
	setp.ne.s32 	%p9, %r40, 0;
	setp.lt.s32 	%p10, %r3, 1;
	or.pred  	%p11, %p9, %p10;
	ld.const.u32 	%r46, [c_tlen];
	setp.gt.u32 	%p12, %r3, %r46;
	or.pred  	%p13, %p11, %p12;
	@%p13 bra 	$L__BB0_6;
	ld.const.s8 	%r47, [c_mis_or_ind];
	mul.lo.s32 	%r48, %r3, %r47;
	ld.const.u32 	%r49, [c_mat_w];
	mul.lo.s32 	%r50, %r49, %r3;
	mul.wide.u32 	%rd21, %r50, 4;
	add.s64 	%rd22, %rd1, %rd21;
	st.global.u32 	[%rd22], %r48;
$L__BB0_6:
	add.s32 	%r9, %r43, -1;
	neg.s32 	%r51, %r46;
	setp.eq.s32 	%p14, %r9, %r51;
	@%p14 bra 	$L__BB0_23;
	ld.param.u64 	%rd85, [_Z17nw_scoring_kernelPcS_Pi_param_2];
	setp.gt.s32 	%p15, %r3, 0;
	add.s32 	%r53, %r40, -1;
	setp.ne.s32 	%p16, %r40, 0;
	and.pred  	%p2, %p15, %p16;
	ld.const.u32 	%r54, [c_mat_w];
	add.s32 	%r55, %r3, -1;
	mul.lo.s32 	%r56, %r54, %r55;
	add.s32 	%r57, %r56, %r53;
	cvta.to.global.u64 	%rd23, %rd85;
	mul.wide.u32 	%rd24, %r57, 4;
	add.s64 	%rd2, %rd23, %rd24;
	cvt.u64.u32 	%rd25, %r53;
	cvta.to.global.u64 	%rd26, %rd17;
	add.s64 	%rd3, %rd26, %rd25;
	cvt.u64.u32 	%rd27, %r55;
	cvta.to.global.u64 	%rd28, %rd16;
	add.s64 	%rd4, %rd28, %rd27;
	add.s32 	%r58, %r56, %r40;
	mul.wide.u32 	%rd29, %r58, 4;
	add.s64 	%rd5, %rd23, %rd29;
	add.s32 	%r59, %r57, %r54;
	mul.wide.u32 	%rd30, %r59, 4;
	add.s64 	%rd6, %rd23, %rd30;
	add.s32 	%r60, %r59, 1;
	mul.wide.u32 	%rd31, %r60, 4;
	add.s64 	%rd7, %rd23, %rd31;
	add.s32 	%r61, %r9, %r46;
	max.u32 	%r10, %r61, 1;
	and.b32  	%r11, %r10, 3;
	setp.lt.u32 	%p17, %r61, 4;
	mov.b32 	%r138, 0;
	@%p17 bra 	$L__BB0_18;
	and.b32  	%r138, %r10, -4;
	add.s32 	%r62, %r1, %r4;
	add.s32 	%r63, %r62, %r5;
	add.s32 	%r64, %r63, %r2;
	sub.s32 	%r137, 2, %r64;
	neg.s32 	%r136, %r138;
	not.pred 	%p19, %p2;
$L__BB0_9:
	bar.sync 	0;
	setp.ne.s32 	%p18, %r137, 0;
	or.pred  	%p20, %p19, %p18;
	@%p20 bra 	$L__BB0_11;
	ld.global.u32 	%r65, [%rd2];
	ld.global.u8 	%rs1, [%rd3];
	ld.global.u8 	%rs2, [%rd4];
	setp.eq.s16 	%p21, %rs1, 71;
	setp.eq.s16 	%p22, %rs1, 67;
	setp.eq.s16 	%p23, %rs1, 84;
	selp.b64 	%rd32, 4, 0, %p21;
	selp.b64 	%rd33, 8, %rd32, %p22;
	selp.b64 	%rd34, 12, %rd33, %p23;
	setp.eq.s16 	%p24, %rs2, 71;
	selp.u64 	%rd35, 1, 0, %p24;
	setp.eq.s16 	%p25, %rs2, 67;
	selp.b64 	%rd36, 2, %rd35, %p25;
	setp.eq.s16 	%p26, %rs2, 84;
	selp.b64 	%rd37, 3, %rd36, %p26;
	or.b64  	%rd38, %rd37, %rd34;
	mov.u64 	%rd39, c_s;
	add.s64 	%rd40, %rd39, %rd38;
	ld.const.s8 	%r66, [%rd40];
	add.s32 	%r67, %r65, %r66;
	ld.global.u32 	%r68, [%rd5];
	ld.const.s8 	%r69, [c_mis_or_ind];
	add.s32 	%r70, %r68, %r69;
	ld.global.u32 	%r71, [%rd6];
	add.s32 	%r72, %r71, %r69;
	max.s32 	%r73, %r67, %r70;
	max.s32 	%r74, %r73, %r72;
	st.global.u32 	[%rd7], %r74;
$L__BB0_11:
	bar.sync 	0;
	setp.ne.s32 	%p27, %r137, -1;
	or.pred  	%p29, %p19, %p27;
	@%p29 bra 	$L__BB0_13;
	ld.global.u32 	%r75, [%rd2];
	ld.global.u8 	%rs3, [%rd3];
	ld.global.u8 	%rs4, [%rd4];
	setp.eq.s16 	%p30, %rs3, 71;
	setp.eq.s16 	%p31, %rs3, 67;
	setp.eq.s16 	%p32, %rs3, 84;
	selp.b64 	%rd41, 4, 0, %p30;
	selp.b64 	%rd42, 8, %rd41, %p31;
	selp.b64 	%rd43, 12, %rd42, %p32;
	setp.eq.s16 	%p33, %rs4, 71;
	selp.u64 	%rd44, 1, 0, %p33;
	setp.eq.s16 	%p34, %rs4, 67;
	selp.b64 	%rd45, 2, %rd44, %p34;
	setp.eq.s16 	%p35, %rs4, 84;
	selp.b64 	%rd46, 3, %rd45, %p35;
	or.b64  	%rd47, %rd46, %rd43;
	mov.u64 	%rd48, c_s;
	add.s64 	%rd49, %rd48, %rd47;
	ld.const.s8 	%r76, [%rd49];
	add.s32 	%r77, %r75, %r76;
	ld.global.u32 	%r78, [%rd5];
	ld.const.s8 	%r79, [c_mis_or_ind];
	add.s32 	%r80, %r78, %r79;
	ld.global.u32 	%r81, [%rd6];
	add.s32 	%r82, %r81, %r79;
	max.s32 	%r83, %r77, %r80;
	max.s32 	%r84, %r83, %r82;
	st.global.u32 	[%rd7], %r84;
$L__BB0_13:
	bar.sync 	0;
	setp.ne.s32 	%p36, %r137, -2;
	or.pred  	%p38, %p19, %p36;
	@%p38 bra 	$L__BB0_15;
	ld.global.u32 	%r85, [%rd2];
	ld.global.u8 	%rs5, [%rd3];
	ld.global.u8 	%rs6, [%rd4];
	setp.eq.s16 	%p39, %rs5, 71;
	setp.eq.s16 	%p40, %rs5, 67;
	setp.eq.s16 	%p41, %rs5, 84;
	selp.b64 	%rd50, 4, 0, %p39;
	selp.b64 	%rd51, 8, %rd50, %p40;
	selp.b64 	%rd52, 12, %rd51, %p41;
	setp.eq.s16 	%p42, %rs6, 71;
	selp.u64 	%rd53, 1, 0, %p42;
	setp.eq.s16 	%p43, %rs6, 67;
	selp.b64 	%rd54, 2, %rd53, %p43;
	setp.eq.s16 	%p44, %rs6, 84;
	selp.b64 	%rd55, 3, %rd54, %p44;
	or.b64  	%rd56, %rd55, %rd52;
	mov.u64 	%rd57, c_s;
	add.s64 	%rd58, %rd57, %rd56;
	ld.const.s8 	%r86, [%rd58];
	add.s32 	%r87, %r85, %r86;
	ld.global.u32 	%r88, [%rd5];
	ld.const.s8 	%r89, [c_mis_or_ind];
	add.s32 	%r90, %r88, %r89;
	ld.global.u32 	%r91, [%rd6];
	add.s32 	%r92, %r91, %r89;
	max.s32 	%r93, %r87, %r90;
	max.s32 	%r94, %r93, %r92;
	st.global.u32 	[%rd7], %r94;
$L__BB0_15:
	bar.sync 	0;
	setp.ne.s32 	%p45, %r137, -3;
	or.pred  	%p47, %p19, %p45;
	@%p47 bra 	$L__BB0_17;
	ld.global.u32 	%r95, [%rd2];
	ld.global.u8 	%rs7, [%rd3];
	ld.global.u8 	%rs8, [%rd4];
	setp.eq.s16 	%p48, %rs7, 71;
	setp.eq.s16 	%p49, %rs7, 67;
	setp.eq.s16 	%p50, %rs7, 84;
	selp.b64 	%rd59, 4, 0, %p48;
	selp.b64 	%rd60, 8, %rd59, %p49;
	selp.b64 	%rd61, 12, %rd60, %p50;
	setp.eq.s16 	%p51, %rs8, 71;
	selp.u64 	%rd62, 1, 0, %p51;
	setp.eq.s16 	%p52, %rs8, 67;
	selp.b64 	%rd63, 2, %rd62, %p52;
	setp.eq.s16 	%p53, %rs8, 84;
	selp.b64 	%rd64, 3, %rd63, %p53;
	or.b64  	%rd65, %rd64, %rd61;
	mov.u64 	%rd66, c_s;
	add.s64 	%rd67, %rd66, %rd65;
	ld.const.s8 	%r96, [%rd67];
	add.s32 	%r97, %r95, %r96;
	ld.global.u32 	%r98, [%rd5];
	ld.const.s8 	%r99, [c_mis_or_ind];
	add.s32 	%r100, %r98, %r99;
	ld.global.u32 	%r101, [%rd6];
	add.s32 	%r102, %r101, %r99;
	max.s32 	%r103, %r97, %r100;
	max.s32 	%r104, %r103, %r102;
	st.global.u32 	[%rd7], %r104;
$L__BB0_17:
	add.s32 	%r137, %r137, 4;
	add.s32 	%r136, %r136, 4;
	setp.ne.s32 	%p54, %r136, 0;
	@%p54 bra 	$L__BB0_9;
$L__BB0_18:
	setp.eq.s32 	%p55, %r11, 0;
	@%p55 bra 	$L__BB0_23;
	sub.s32 	%r105, %r138, %r1;
	sub.s32 	%r106, %r105, %r4;
	sub.s32 	%r107, %r106, %r5;
	sub.s32 	%r140, %r107, %r2;
	neg.s32 	%r139, %r11;
	not.pred 	%p57, %p2;
	mov.u64 	%rd75, c_s;
$L__BB0_20:
	.pragma "nounroll";
	bar.sync 	0;
	setp.ne.s32 	%p56, %r140, -2;
	or.pred  	%p58, %p57, %p56;
	@%p58 bra 	$L__BB0_22;
	ld.global.u32 	%r108, [%rd2];
	ld.global.u8 	%rs9, [%rd3];
	ld.global.u8 	%rs10, [%rd4];
	setp.eq.s16 	%p59, %rs9, 71;
	setp.eq.s16 	%p60, %rs9, 67;
	setp.eq.s16 	%p61, %rs9, 84;
	selp.b64 	%rd68, 4, 0, %p59;
	selp.b64 	%rd69, 8, %rd68, %p60;
	selp.b64 	%rd70, 12, %rd69, %p61;
	setp.eq.s16 	%p62, %rs10, 71;
	selp.u64 	%rd71, 1, 0, %p62;
	setp.eq.s16 	%p63, %rs10, 67;
	selp.b64 	%rd72, 2, %rd71, %p63;
	setp.eq.s16 	%p64, %rs10, 84;
	selp.b64 	%rd73, 3, %rd72, %p64;
	or.b64  	%rd74, %rd73, %rd70;
	add.s64 	%rd76, %rd75, %rd74;
	ld.const.s8 	%r109, [%rd76];
	add.s32 	%r110, %r108, %r109;
	ld.global.u32 	%r111, [%rd5];
	ld.const.s8 	%r112, [c_mis_or_ind];
	add.s32 	%r113, %r111, %r112;
	ld.global.u32 	%r114, [%rd6];
	add.s32 	%r115, %r114, %r112;
	max.s32 	%r116, %r110, %r113;
	max.s32 	%r117, %r116, %r115;
	st.global.u32 	[%rd7], %r117;
$L__BB0_22:
	add.s32 	%r140, %r140, 1;
	add.s32 	%r139, %r139, 1;
	setp.ne.s32 	%p65, %r139, 0;
	@%p65 bra 	$L__BB0_20;
$L__BB0_23:
	bar.sync 	0;
	not.pred 	%p66, %p1;
	@%p66 bra 	$L__BB0_31;
	mad.lo.s32 	%r118, %r43, %r46, %r43;
	add.s32 	%r119, %r46, %r118;
	add.s32 	%r26, %r119, 1;
	setp.eq.s32 	%p67, %r26, 0;
	@%p67 bra 	$L__BB0_31;
	ld.param.u64 	%rd86, [_Z17nw_scoring_kernelPcS_Pi_param_2];
	cvta.to.global.u64 	%rd8, %rd86;
	add.u64 	%rd77, %SP, 0;
	add.u64 	%rd9, %SPL, 0;
	and.b32  	%r27, %r26, 3;
	setp.lt.u32 	%p68, %r26, 4;
	mov.b32 	%r142, 0;
	@%p68 bra 	$L__BB0_28;
	and.b32  	%r142, %r26, -4;
	neg.s32 	%r141, %r142;
	add.s64 	%rd87, %rd8, 8;
	mov.u64 	%rd78, $str;
$L__BB0_27:
	ld.global.u32 	%r121, [%rd87+-8];
	st.local.u32 	[%rd9], %r121;
	cvta.global.u64 	%rd79, %rd78;
	{ // callseq 0, 0
	.param .b64 param0;
	st.param.b64 	[param0], %rd79;
	.param .b64 param1;
	st.param.b64 	[param1], %rd77;
	.param .b32 retval0;
	call.uni (retval0), 
	vprintf, 
	(
	param0, 
	param1
	);
	ld.param.b32 	%r122, [retval0];
	} // callseq 0
	ld.global.u32 	%r124, [%rd87+-4];
	st.local.u32 	[%rd9], %r124;
	{ // callseq 1, 0
	.param .b64 param0;
	st.param.b64 	[param0], %rd79;
	.param .b64 param1;
	st.param.b64 	[param1], %rd77;
	.param .b32 retval0;
	call.uni (retval0), 
	vprintf, 
	(
	param0, 
	param1
	);
	ld.param.b32 	%r125, [retval0];
	} // callseq 1
	ld.global.u32 	%r127, [%rd87];
	st.local.u32 	[%rd9], %r127;
	{ // callseq 2, 0
	.param .b64 param0;
	st.param.b64 	[param0], %rd79;
	.param .b64 param1;
	st.param.b64 	[param1], %rd77;
	.param .b32 retval0;
	call.uni (retval0), 
	vprintf, 
	(
	param0, 
	param1
	);
	ld.param.b32 	%r128, [retval0];
	} // callseq 2
	ld.global.u32 	%r130, [%rd87+4];
	st.local.u32 	[%rd9], %r130;
	{ // callseq 3, 0
	.param .b64 param0;
	st.param.b64 	[param0], %rd79;
	.param .b64 param1;
	st.param.b64 	[param1], %rd77;
	.param .b32 retval0;
	call.uni (retval0), 
	vprintf, 
	(
	param0, 
	param1
	);
	ld.param.b32 	%r131, [retval0];
	} // callseq 3
	add.s32 	%r141, %r141, 4;
	add.s64 	%rd87, %rd87, 16;
	setp.ne.s32 	%p69, %r141, 0;
	@%p69 bra 	$L__BB0_27;
$L__BB0_28:
	setp.eq.s32 	%p70, %r27, 0;
	@%p70 bra 	$L__BB0_31;
	mul.wide.u32 	%rd81, %r142, 4;
	add.s64 	%rd88, %rd8, %rd81;
	neg.s32 	%r143, %r27;
	mov.u64 	%rd82, $str;
$L__BB0_30:
	.pragma "nounroll";
	ld.global.u32 	%r133, [%rd88];
	st.local.u32 	[%rd9], %r133;
	cvta.global.u64 	%rd83, %rd82;
	{ // callseq 4, 0
	.param .b64 param0;
	st.param.b64 	[param0], %rd83;
	.param .b64 param1;
	st.param.b64 	[param1], %rd77;
	.param .b32 retval0;
	call.uni (retval0), 
	vprintf, 
	(
	param0, 
	param1
	);
	ld.param.b32 	%r134, [retval0];
	} // callseq 4
	add.s64 	%rd88, %rd88, 4;
	add.s32 	%r143, %r143, 1;
	setp.ne.s32 	%p71, %r143, 0;
	@%p71 bra 	$L__BB0_30;
$L__BB0_31:
	ret;

}


// ===== COMPILED SASS (sm_100) =====

	.target	sm_100

	.elftype	@"ET_EXEC"


//--------------------- .note.nv.tkinfo           --------------------------
	.section	.note.nv.tkinfo,"",@"SHT_NOTE"
	.sectionflags	@"SHF_NOTE_NV_TKINFO"
	.tkinfo
        /*0018*/ 	.word	0x00000002
        /*0030*/ 	.string	""
        /*0030*/ 	.string	"ptxas"
        /*0030*/ 	.string	"Cuda compilation tools, release 13.0, V13.0.88"
        /*0030*/ 	.string	"Build cuda_13.0.r13.0/compiler.36424714_0"
        /*0030*/ 	.string	"-arch sm_100 -m 64 "



//--------------------- .note.nv.cuinfo           --------------------------
	.section	.note.nv.cuinfo,"",@"SHT_NOTE"
	.sectionflags	@"SHF_NOTE_NV_CUINFO"
        /*0018*/ 	.short	0x0002
        /*001a*/ 	.short	0x0064
        /*001c*/ 	.short	0x0082
	.zero		2


//--------------------- .nv.info                  --------------------------
	.section	.nv.info,"",@"SHT_CUDA_INFO"
	.align	4


	//----- nvinfo : EIATTR_REGCOUNT
	.align		4
        /*0000*/ 	.byte	0x04, 0x2f
        /*0002*/ 	.short	(.L_7 - .L_6)
	.align		4
.L_6:
        /*0004*/ 	.word	index@(_Z17nw_scoring_kernelPcS_Pi)
        /*0008*/ 	.word	0x0000001d


	//----- nvinfo : EIATTR_FRAME_SIZE
	.align		4
.L_7:
        /*000c*/ 	.byte	0x04, 0x11
        /*000e*/ 	.short	(.L_9 - .L_8)
	.align		4
.L_8:
        /*0010*/ 	.word	index@(_Z17nw_scoring_kernelPcS_Pi)
        /*0014*/ 	.word	0x00000008


	//----- nvinfo : EIATTR_MIN_STACK_SIZE
	.align		4
.L_9:
        /*0018*/ 	.byte	0x04, 0x12
        /*001a*/ 	.short	(.L_11 - .L_10)
	.align		4
.L_10:
        /*001c*/ 	.word	index@(_Z17nw_scoring_kernelPcS_Pi)
        /*0020*/ 	.word	0x00000008
.L_11:


//--------------------- .nv.compat                --------------------------
	.section	.nv.compat,"",@"SHT_CUDA_COMPAT_INFO"
	.align	4
        /*0000*/ 	.byte	0x02, 0x09, 0x00, 0x00, 0x02, 0x02, 0x01, 0x00, 0x02, 0x05, 0x05, 0x00, 0x03, 0x07, 0x01, 0x01
        /*0010*/ 	.byte	0x02, 0x03, 0x00, 0x00, 0x02, 0x06, 0x01, 0x00, 0x04, 0x0b, 0x08, 0x00, 0x09, 0x00, 0x00, 0x00
        /*0020*/ 	.byte	0x00, 0x00, 0x00, 0x00


//--------------------- .nv.info._Z17nw_scoring_kernelPcS_Pi --------------------------
	.section	.nv.info._Z17nw_scoring_kernelPcS_Pi,"",@"SHT_CUDA_INFO"
	.sectionflags	@""
	.align	4


	//----- nvinfo : EIATTR_CUDA_API_VERSION
	.align		4
        /*0000*/ 	.byte	0x04, 0x37
        /*0002*/ 	.short	(.L_13 - .L_12)
.L_12:
        /*0004*/ 	.word	0x00000082


	//----- nvinfo : EIATTR_KPARAM_INFO
	.align		4
.L_13:
        /*0008*/ 	.byte	0x04, 0x17
        /*000a*/ 	.short	(.L_15 - .L_14)
.L_14:
        /*000c*/ 	.word	0x00000000
        /*0010*/ 	.short	0x0002
        /*0012*/ 	.short	0x0010
        /*0014*/ 	.byte	0x00, 0xf5, 0x21, 0x00


	//----- nvinfo : EIATTR_KPARAM_INFO
	.align		4
.L_15:
        /*0018*/ 	.byte	0x04, 0x17
        /*001a*/ 	.short	(.L_17 - .L_16)
.L_16:
        /*001c*/ 	.word	0x00000000
        /*0020*/ 	.short	0x0001
        /*0022*/ 	.short	0x0008
        /*0024*/ 	.byte	0x00, 0xf5, 0x21, 0x00


	//----- nvinfo : EIATTR_KPARAM_INFO
	.align		4
.L_17:
        /*0028*/ 	.byte	0x04, 0x17
        /*002a*/ 	.short	(.L_19 - .L_18)
.L_18:
        /*002c*/ 	.word	0x00000000
        /*0030*/ 	.short	0x0000
        /*0032*/ 	.short	0x0000
        /*0034*/ 	.byte	0x00, 0xf5, 0x21, 0x00


	//----- nvinfo : EIATTR_SPARSE_MMA_MASK
	.align		4
.L_19:
        /*0038*/ 	.byte	0x03, 0x50
        /*003a*/ 	.short	0x0000


	//----- nvinfo : EIATTR_MAXREG_COUNT
	.align		4
        /*003c*/ 	.byte	0x03, 0x1b
        /*003e*/ 	.short	0x00ff


	//----- nvinfo : EIATTR_NUM_BARRIERS
	.align		4
        /*0040*/ 	.byte	0x02, 0x4c
        /*0042*/ 	.byte	0x01
	.zero		1


	//----- nvinfo : EIATTR_EXTERNS
	.align		4
        /*0044*/ 	.byte	0x04, 0x0f
        /*0046*/ 	.short	(.L_21 - .L_20)


	//   ....[0]....
	.align		4
.L_20:
        /*0048*/ 	.word	index@(vprintf)


	//----- nvinfo : EIATTR_MERCURY_ISA_VERSION
	.align		4
.L_21:
        /*004c*/ 	.byte	0x03, 0x5f
        /*004e*/ 	.short	0x0101


	//----- nvinfo : EIATTR_VRC_CTA_INIT_COUNT
	.align		4
        /*0050*/ 	.byte	0x02, 0x4a
	.zero		1
	.zero		1


	//----- nvinfo : EIATTR_SYSCALL_OFFSETS
	.align		4
        /*0054*/ 	.byte	0x04, 0x46
        /*0056*/ 	.short	(.L_23 - .L_22)


	//   ....[0]....
.L_22:
        /*0058*/ 	.word	0x000010e0


	//   ....[1]....
        /*005c*/ 	.word	0x00001180


	//   ....[2]....
        /*0060*/ 	.word	0x00001220


	//   ....[3]....
        /*0064*/ 	.word	0x000012c0


	//   ....[4]....
        /*0068*/ 	.word	0x000014c0


	//----- nvinfo : EIATTR_EXIT_INSTR_OFFSETS
	.align		4
.L_23:
        /*006c*/ 	.byte	0x04, 0x1c
        /*006e*/ 	.short	(.L_25 - .L_24)


	//   ....[0]....
.L_24:
        /*0070*/ 	.word	0x00000ee0


	//   ....[1]....
        /*0074*/ 	.word	0x00000f30


	//   ....[2]....
        /*0078*/ 	.word	0x00001330


	//   ....[3]....
        /*007c*/ 	.word	0x00001510


	//----- nvinfo : EIATTR_CRS_STACK_SIZE
	.align		4
.L_25:
        /*0080*/ 	.byte	0x04, 0x1e
        /*0082*/ 	.short	(.L_27 - .L_26)
.L_26:
        /*0084*/ 	.word	0x00000000


	//----- nvinfo : EIATTR_CBANK_PARAM_SIZE
	.align		4
.L_27:
        /*0088*/ 	.byte	0x03, 0x19
        /*008a*/ 	.short	0x0018


	//----- nvinfo : EIATTR_PARAM_CBANK
	.align		4
        /*008c*/ 	.byte	0x04, 0x0a
        /*008e*/ 	.short	(.L_29 - .L_28)
	.align		4
.L_28:
        /*0090*/ 	.word	index@(.nv.constant0._Z17nw_scoring_kernelPcS_Pi)
        /*0094*/ 	.short	0x0380
        /*0096*/ 	.short	0x0018


	//----- nvinfo : EIATTR_SW_WAR
	.align		4
.L_29:
        /*0098*/ 	.byte	0x04, 0x36
        /*009a*/ 	.short	(.L_31 - .L_30)
.L_30:
        /*009c*/ 	.word	0x00000008
.L_31:


//--------------------- .nv.callgraph             --------------------------
	.section	.nv.callgraph,"",@"SHT_CUDA_CALLGRAPH"
	.align	4
	.sectionentsize	8
	.align		4
        /*0000*/ 	.word	0x00000000
	.align		4
        /*0004*/ 	.word	0xffffffff
	.align		4
        /*0008*/ 	.word	index@(_Z17nw_scoring_kernelPcS_Pi)
	.align		4
        /*000c*/ 	.word	index@(vprintf)
	.align		4
        /*0010*/ 	.word	0x00000000
	.align		4
        /*0014*/ 	.word	0xfffffffe
	.align		4
        /*0018*/ 	.word	0x00000000
	.align		4
        /*001c*/ 	.word	0xfffffffd
	.align		4
        /*0020*/ 	.word	0x00000000
	.align		4
        /*0024*/ 	.word	0xfffffffc


//--------------------- .nv.constant4             --------------------------
	.section	.nv.constant4,"a",@progbits
	.align	8
	.align		8
.nv.constant4:
        /*0000*/ 	.dword	vprintf
	.align		8
        /*0008*/ 	.dword	$str


//--------------------- .nv.constant3             --------------------------
	.section	.nv.constant3,"a",@progbits
	.align	4
.nv.constant3:
	.type		c_s,@object
	.size		c_s,(c_qlen - c_s)
c_s:
	.zero		16
	.type		c_qlen,@object
	.size		c_qlen,(c_tlen - c_qlen)
c_qlen:
	.zero		4
	.type		c_tlen,@object
	.size		c_tlen,(c_mis_or_ind - c_tlen)
c_tlen:
	.zero		4
	.type		c_mis_or_ind,@object
	.size		c_mis_or_ind,(.L_3 - c_mis_or_ind)
c_mis_or_ind:
	.zero		1
.L_3:
	.zero		3
	.type		c_mat_w,@object
	.size		c_mat_w,(.L_4 - c_mat_w)
c_mat_w:
	.zero		4
.L_4:


//--------------------- .text._Z17nw_scoring_kernelPcS_Pi --------------------------
	.section	.text._Z17nw_scoring_kernelPcS_Pi,"ax",@progbits
	.align	128
        .global         _Z17nw_scoring_kernelPcS_Pi
        .type           _Z17nw_scoring_kernelPcS_Pi,@function
        .size           _Z17nw_scoring_kernelPcS_Pi,(.L_x_23 - _Z17nw_scoring_kernelPcS_Pi)
        .other          _Z17nw_scoring_kernelPcS_Pi,@"STO_CUDA_ENTRY STV_DEFAULT"
_Z17nw_scoring_kernelPcS_Pi:
.text._Z17nw_scoring_kernelPcS_Pi:
[----:B------:R-:W0:Y:S01]  /*0000*/  LDC R1, c[0x0][0x37c] ;  /* 0x0000df00ff017b82 */ /* 0x000e220000000800 */
[----:B------:R-:W1:Y:S07]  /*0010*/  S2R R17, SR_TID.X ;  /* 0x0000000000117919 */ /* 0x000e6e0000002100 */
[----:B------:R-:W2:Y:S01]  /*0020*/  S2UR UR4, SR_CTAID.X ;  /* 0x00000000000479c3 */ /* 0x000ea20000002500 */
[----:B------:R-:W3:Y:S01]  /*0030*/  LDCU UR6, c[0x0][0x2fc] ;  /* 0x00005f80ff0677ac */ /* 0x000ee20008000800 */
[----:B0-----:R-:W-:Y:S01]  /*0040*/  VIADD R1, R1, 0xfffffff8 ;  /* 0xfffffff801017836 */ /* 0x001fe20000000000 */
[----:B------:R-:W0:Y:S01]  /*0050*/  S2R R0, SR_TID.Y ;  /* 0x0000000000007919 */ /* 0x000e220000002200 */
[----:B------:R-:W2:Y:S04]  /*0060*/  LDCU UR5, c[0x0][0x360] ;  /* 0x00006c00ff0577ac */ /* 0x000ea80008000800 */
[----:B------:R-:W4:Y:S01]  /*0070*/  S2UR UR7, SR_CTAID.Y ;  /* 0x00000000000779c3 */ /* 0x000f220000002600 */
[----:B------:R-:W5:Y:S07]  /*0080*/  LDCU.64 UR36, c[0x0][0x358] ;  /* 0x00006b00ff2477ac */ /* 0x000f6e0008000a00 */
[----:B------:R-:W4:Y:S08]  /*0090*/  LDC R15, c[0x0][0x364] ;  /* 0x0000d900ff0f7b82 */ /* 0x000f300000000800 */
[----:B------:R-:W3:Y:S01]  /*00a0*/  LDC R6, c[0x3][0x14] ;  /* 0x00c00500ff067b82 */ /* 0x000ee20000000800 */
[----:B--2---:R-:W-:Y:S01]  /*00b0*/  UIMAD UR4, UR4, UR5, URZ ;  /* 0x00000005040472a4 */ /* 0x004fe2000f8e02ff */
[----:B------:R-:W2:Y:S05]  /*00c0*/  LDCU UR5, c[0x0][0x2f8] ;  /* 0x00005f00ff0577ac */ /* 0x000eaa0008000800 */
[----:B-1----:R-:W-:Y:S01]  /*00d0*/  VIADD R5, R17, UR4 ;  /* 0x0000000411057c36 */ /* 0x002fe20008000000 */
[----:B------:R-:W1:Y:S04]  /*00e0*/  LDC R21, c[0x3][0x10] ;  /* 0x00c00400ff157b82 */ /* 0x000e680000000800 */
[----:B------:R-:W-:Y:S01]  /*00f0*/  ISETP.GE.AND P1, PT, R5, 0x1, PT ;  /* 0x000000010500780c */ /* 0x000fe20003f26270 */
[----:B----4-:R-:W-:-:S04]  /*0100*/  IMAD R15, R15, UR7, RZ ;  /* 0x000000070f0f7c24 */ /* 0x010fc8000f8e02ff */
[----:B0-----:R-:W-:-:S05]  /*0110*/  IMAD.IADD R4, R15, 0x1, R0 ;  /* 0x000000010f047824 */ /* 0x001fca00078e0200 */
[C---:B------:R-:W-:Y:S02]  /*0120*/  ISETP.NE.AND P0, PT, R4.reuse, RZ, PT ;  /* 0x000000ff0400720c */ /* 0x040fe40003f05270 */
[C---:B------:R-:W-:Y:S02]  /*0130*/  ISETP.NE.OR P1, PT, R4.reuse, RZ, !P1 ;  /* 0x000000ff0400720c */ /* 0x040fe40004f25670 */
[C---:B------:R-:W-:Y:S02]  /*0140*/  ISETP.NE.OR P0, PT, R5.reuse, RZ, !P0 ;  /* 0x000000ff0500720c */ /* 0x040fe40004705670 */
[----:B---3--:R-:W-:Y:S02]  /*0150*/  ISETP.GT.U32.OR P1, PT, R5, R6, P1 ;  /* 0x000000060500720c */ /* 0x008fe40000f24470 */
[----:B-1----:R-:W-:Y:S01]  /*0160*/  ISETP.GT.U32.OR P0, PT, R4, R21, P0 ;  /* 0x000000150400720c */ /* 0x002fe20000704470 */
[----:B------:R-:W-:Y:S01]  /*0170*/  VIADD R21, R21, 0xffffffff ;  /* 0xffffffff15157836 */ /* 0x000fe20000000000 */
[----:B------:R-:W-:-:S09]  /*0180*/  LOP3.LUT P2, RZ, R5, R4, RZ, 0xfc, !PT ;  /* 0x0000000405ff7212 */ /* 0x000fd2000784fcff */
[----:B------:R-:W0:Y:S08]  /*0190*/  @!P1 LDC.U8 R13, c[0x3][0x18] ;  /* 0x00c00600ff0d9b82 */ /* 0x000e300000000000 */
[----:B------:R-:W1:Y:S08]  /*01a0*/  @!P0 LDC.U8 R7, c[0x3][0x18] ;  /* 0x00c00600ff078b82 */ /* 0x000e700000000000 */
[----:B------:R-:W3:Y:S08]  /*01b0*/  @!P1 LDC R12, c[0x3][0x1c] ;  /* 0x00c00700ff0c9b82 */ /* 0x000ef00000000800 */
[----:B------:R-:W4:Y:S01]  /*01c0*/  @!P1 LDC.64 R10, c[0x0][0x390] ;  /* 0x0000e400ff0a9b82 */ /* 0x000f220000000a00 */
[----:B0-----:R-:W-:-:S07]  /*01d0*/  @!P1 PRMT R14, R13, 0x8880, RZ ;  /* 0x000088800d0e9816 */ /* 0x001fce00000000ff */
[----:B------:R-:W0:Y:S01]  /*01e0*/  @!P0 LDC.64 R8, c[0x0][0x390] ;  /* 0x0000e400ff088b82 */ /* 0x000e220000000a00 */
[----:B-1----:R-:W-:-:S05]  /*01f0*/  @!P0 PRMT R7, R7, 0x8880, RZ ;  /* 0x0000888007078816 */ /* 0x002fca00000000ff */
[----:B------:R-:W-:Y:S02]  /*0200*/  @!P0 IMAD R7, R4, R7, RZ ;  /* 0x0000000704078224 */ /* 0x000fe400078e02ff */
[----:B------:R-:W5:Y:S01]  /*0210*/  @!P2 LDC.64 R2, c[0x0][0x390] ;  /* 0x0000e400ff02ab82 */ /* 0x000f620000000a00 */
[----:B---3--:R-:W-:Y:S02]  /*0220*/  @!P1 IMAD R13, R5, R12, RZ ;  /* 0x0000000c050d9224 */ /* 0x008fe400078e02ff */
[----:B------:R-:W-:Y:S02]  /*0230*/  @!P1 IMAD.MOV.U32 R12, RZ, RZ, R14 ;  /* 0x000000ffff0c9224 */ /* 0x000fe400078e000e */
[----:B----4-:R-:W-:-:S04]  /*0240*/  @!P1 IMAD.WIDE.U32 R10, R13, 0x4, R10 ;  /* 0x000000040d0a9825 */ /* 0x010fc800078e000a */
[----:B------:R-:W-:Y:S02]  /*0250*/  @!P1 IMAD R13, R5, R12, RZ ;  /* 0x0000000c050d9224 */ /* 0x000fe400078e02ff */
[----:B------:R-:W-:Y:S02]  /*0260*/  IMAD.MOV R12, RZ, RZ, -R6 ;  /* 0x000000ffff0c7224 */ /* 0x000fe400078e0a06 */
[----:B0-----:R-:W-:Y:S01]  /*0270*/  @!P0 IMAD.WIDE.U32 R8, R4, 0x4, R8 ;  /* 0x0000000404088825 */ /* 0x001fe200078e0008 */
[----:B-----5:R0:W-:Y:S04]  /*0280*/  @!P2 STG.E desc[UR36][R2.64], RZ ;  /* 0x000000ff0200a986 */ /* 0x0201e8000c101924 */
[----:B------:R0:W-:Y:S01]  /*0290*/  @!P0 STG.E desc[UR36][R8.64], R7 ;  /* 0x0000000708008986 */ /* 0x0001e2000c101924 */
[----:B------:R-:W-:-:S03]  /*02a0*/  ISETP.NE.AND P0, PT, R21, R12, PT ;  /* 0x0000000c1500720c */ /* 0x000fc60003f05270 */
[----:B------:R0:W-:Y:S01]  /*02b0*/  @!P1 STG.E desc[UR36][R10.64], R13 ;  /* 0x0000000d0a009986 */ /* 0x0001e2000c101924 */
[----:B--2---:R-:W-:-:S05]  /*02c0*/  IADD3 R22, P1, PT, R1, UR5, RZ ;  /* 0x0000000501167c10 */ /* 0x004fca000ff3e0ff */
[----:B------:R-:W-:-:S04]  /*02d0*/  IMAD.X R19, RZ, RZ, UR6, P1 ;  /* 0x00000006ff137e24 */ /* 0x000fc800088e06ff */
[----:B------:R-:W-:Y:S05]  /*02e0*/  @!P0 BRA `(.L_x_0) ;  /* 0x0000000800f88947 */ /* 0x000fea0003800000 */
[----:B------:R-:W1:Y:S01]  /*02f0*/  LDCU UR5, c[0x3][0x1c] ;  /* 0x00c00380ff0577ac */ /* 0x000e620008000800 */
[----:B0-----:R-:W-:Y:S01]  /*0300*/  VIADD R3, R5, 0xffffffff ;  /* 0xffffffff05037836 */ /* 0x001fe20000000000 */
[----:B------:R-:W0:Y:S01]  /*0310*/  LDC.64 R12, c[0x0][0x390] ;  /* 0x0000e400ff0c7b82 */ /* 0x000e220000000a00 */
[C---:B------:R-:W-:Y:S01]  /*0320*/  VIADD R10, R4.reuse, 0xffffffff ;  /* 0xffffffff040a7836 */ /* 0x040fe20000000000 */
[----:B------:R-:W2:Y:S01]  /*0330*/  LDCU.128 UR8, c[0x0][0x380] ;  /* 0x00007000ff0877ac */ /* 0x000ea20008000c00 */
[----:B------:R-:W-:Y:S01]  /*0340*/  IMAD.IADD R6, R21, 0x1, R6 ;  /* 0x0000000115067824 */ /* 0x000fe200078e0206 */
[----:B------:R-:W-:Y:S01]  /*0350*/  ISETP.NE.AND P0, PT, R4, RZ, PT ;  /* 0x000000ff0400720c */ /* 0x000fe20003f05270 */
[----:B------:R-:W-:-:S03]  /*0360*/  IMAD.MOV.U32 R16, RZ, RZ, RZ ;  /* 0x000000ffff107224 */ /* 0x000fc600078e00ff */
[----:B------:R-:W-:Y:S02]  /*0370*/  ISETP.GT.AND P0, PT, R5, RZ, P0 ;  /* 0x000000ff0500720c */ /* 0x000fe40000704270 */
[----:B------:R-:W-:-:S04]  /*0380*/  VIMNMX.U32 R18, PT, PT, R6, 0x1, !PT ;  /* 0x0000000106127848 */ /* 0x000fc80007fe0000 */
[----:B------:R-:W-:Y:S01]  /*0390*/  LOP3.LUT R14, R18, 0x3, RZ, 0xc0, !PT ;  /* 0x00000003120e7812 */ /* 0x000fe200078ec0ff */
[C---:B-1----:R-:W-:Y:S02]  /*03a0*/  IMAD R7, R3.reuse, UR5, R10 ;  /* 0x0000000503077c24 */ /* 0x042fe4000f8e020a */
[C---:B------:R-:W-:Y:S01]  /*03b0*/  IMAD R5, R3.reuse, UR5, R4 ;  /* 0x0000000503057c24 */ /* 0x040fe2000f8e0204 */
[----:B--2---:R-:W-:Y:S02]  /*03c0*/  IADD3 R10, P1, PT, R10, UR10, RZ ;  /* 0x0000000a0a0a7c10 */ /* 0x004fe4000ff3e0ff */
[----:B------:R-:W-:Y:S01]  /*03d0*/  IADD3 R8, P3, PT, R3, UR8, RZ ;  /* 0x0000000803087c10 */ /* 0x000fe2000ff7e0ff */
[----:B------:R-:W-:Y:S02]  /*03e0*/  VIADD R3, R7, UR5 ;  /* 0x0000000507037c36 */ /* 0x000fe40008000000 */
[----:B------:R-:W-:Y:S01]  /*03f0*/  IMAD.X R11, RZ, RZ, UR11, P1 ;  /* 0x0000000bff0b7e24 */ /* 0x000fe200088e06ff */
[----:B------:R-:W-:Y:S01]  /*0400*/  ISETP.GE.U32.AND P1, PT, R6, 0x4, PT ;  /* 0x000000040600780c */ /* 0x000fe20003f26070 */
[----:B------:R-:W-:-:S02]  /*0410*/  VIADD R21, R3, 0x1 ;  /* 0x0000000103157836 */ /* 0x000fc40000000000 */
[----:B------:R-:W-:Y:S02]  /*0420*/  IMAD.X R9, RZ, RZ, UR9, P3 ;  /* 0x00000009ff097e24 */ /* 0x000fe400098e06ff */
[----:B0-----:R-:W-:-:S04]  /*0430*/  IMAD.WIDE.U32 R6, R7, 0x4, R12 ;  /* 0x0000000407067825 */ /* 0x001fc800078e000c */
[----:B------:R-:W-:-:S04]  /*0440*/  IMAD.WIDE.U32 R4, R5, 0x4, R12 ;  /* 0x0000000405047825 */ /* 0x000fc800078e000c */
[----:B------:R-:W-:-:S04]  /*0450*/  IMAD.WIDE.U32 R2, R3, 0x4, R12 ;  /* 0x0000000403027825 */ /* 0x000fc800078e000c */
[----:B------:R-:W-:Y:S01]  /*0460*/  IMAD.WIDE.U32 R12, R21, 0x4, R12 ;  /* 0x00000004150c7825 */ /* 0x000fe200078e000c */
[----:B------:R-:W-:Y:S06]  /*0470*/  @!P1 BRA `(.L_x_1) ;  /* 0x0000000400f49947 */ /* 0x000fec0003800000 */
[----:B------:R-:W-:Y:S01]  /*0480*/  LOP3.LUT R16, R18, 0xfffffffc, RZ, 0xc0, !PT ;  /* 0xfffffffc12107812 */ /* 0x000fe200078ec0ff */
[----:B------:R-:W0:Y:S01]  /*0490*/  LDCU.U8 UR6, c[0x3][0x18] ;  /* 0x00c00300ff0677ac */ /* 0x000e220008000000 */
[----:B------:R-:W-:-:S03]  /*04a0*/  IADD3 R20, PT, PT, R0, UR4, R15 ;  /* 0x0000000400147c10 */ /* 0x000fc6000fffe00f */
[----:B------:R-:W-:Y:S01]  /*04b0*/  IMAD.MOV R23, RZ, RZ, -R16 ;  /* 0x000000ffff177224 */ /* 0x000fe200078e0a10 */
[----:B------:R-:W-:-:S07]  /*04c0*/  IADD3 R17, PT, PT, -R20, 0x2, -R17 ;  /* 0x0000000214117810 */ /* 0x000fce0007ffe911 */
.L_x_10:
[----:B------:R-:W-:Y:S01]  /*04d0*/  BAR.SYNC.DEFER_BLOCKING 0x0 ;  /* 0x0000000000007b1d */ /* 0x000fe20000010000 */
[C---:B------:R-:W-:Y:S02]  /*04e0*/  ISETP.NE.OR P3, PT, R17.reuse, RZ, !P0 ;  /* 0x000000ff1100720c */ /* 0x040fe40004765670 */
[----:B------:R-:W-:-:S03]  /*04f0*/  ISETP.NE.OR P1, PT, R17, -0x1, !P0 ;  /* 0xffffffff1100780c */ /* 0x000fc60004725670 */
[----:B------:R-:W-:Y:S08]  /*0500*/  BSSY.RECONVERGENT B0, `(.L_x_2) ;  /* 0x000001a000007945 */ /* 0x000ff00003800200 */
[----:B0123--:R-:W-:Y:S05]  /*0510*/  @P3 BRA `(.L_x_3) ;  /* 0x0000000000603947 */ /* 0x00ffea0003800000 */
[----:B------:R-:W2:Y:S04]  /*0520*/  LDG.E.U8 R25, desc[UR36][R10.64] ;  /* 0x000000240a197981 */ /* 0x000ea8000c1e1100 */
[----:B------:R-:W3:Y:S04]  /*0530*/  LDG.E.U8 R24, desc[UR36][R8.64] ;  /* 0x0000002408187981 */ /* 0x000ee8000c1e1100 */
[----:B------:R-:W4:Y:S04]  /*0540*/  LDG.E R21, desc[UR36][R4.64] ;  /* 0x0000002404157981 */ /* 0x000f28000c1e1900 */
[----:B------:R-:W5:Y:S04]  /*0550*/  LDG.E R20, desc[UR36][R6.64] ;  /* 0x0000002406147981 */ /* 0x000f68000c1e1900 */
[----:B------:R-:W5:Y:S01]  /*0560*/  LDG.E R18, desc[UR36][R2.64] ;  /* 0x0000002402127981 */ /* 0x000f62000c1e1900 */
[----:B0-----:R-:W-:Y:S01]  /*0570*/  UPRMT UR5, UR6, 0x8880, URZ ;  /* 0x0000888006057896 */ /* 0x001fe200080000ff */
[----:B--2---:R-:W-:-:S02]  /*0580*/  ISETP.NE.AND P5, PT, R25, 0x47, PT ;  /* 0x000000471900780c */ /* 0x004fc40003fa5270 */
[C---:B------:R-:W-:Y:S02]  /*0590*/  ISETP.NE.AND P3, PT, R25.reuse, 0x43, PT ;  /* 0x000000431900780c */ /* 0x040fe40003f65270 */
[C---:B---3--:R-:W-:Y:S02]  /*05a0*/  ISETP.NE.AND P6, PT, R24.reuse, 0x47, PT ;  /* 0x000000471800780c */ /* 0x048fe40003fc5270 */
[----:B------:R-:W-:Y:S02]  /*05b0*/  ISETP.NE.AND P4, PT, R25, 0x54, PT ;  /* 0x000000541900780c */ /* 0x000fe40003f85270 */
[----:B------:R-:W-:Y:S01]  /*05c0*/  SEL R26, RZ, 0x4, P5 ;  /* 0x00000004ff1a7807 */ /* 0x000fe20002800000 */
[----:B----4-:R-:W-:Y:S01]  /*05d0*/  VIADD R21, R21, UR5 ;  /* 0x0000000515157c36 */ /* 0x010fe20008000000 */
[----:B------:R-:W-:Y:S02]  /*05e0*/  ISETP.NE.AND P5, PT, R24, 0x43, PT ;  /* 0x000000431800780c */ /* 0x000fe40003fa5270 */
[----:B------:R-:W-:-:S02]  /*05f0*/  SEL R25, RZ, 0x1, P6 ;  /* 0x00000001ff197807 */ /* 0x000fc40003000000 */
[----:B------:R-:W-:Y:S02]  /*0600*/  SEL R26, R26, 0x8, P3 ;  /* 0x000000081a1a7807 */ /* 0x000fe40001800000 */
[----:B------:R-:W-:Y:S02]  /*0610*/  ISETP.NE.AND P3, PT, R24, 0x54, PT ;  /* 0x000000541800780c */ /* 0x000fe40003f65270 */
[----:B------:R-:W-:Y:S02]  /*0620*/  SEL R25, R25, 0x2, P5 ;  /* 0x0000000219197807 */ /* 0x000fe40002800000 */
[----:B------:R-:W-:Y:S02]  /*0630*/  SEL R24, R26, 0xc, P4 ;  /* 0x0000000c1a187807 */ /* 0x000fe40002000000 */
[----:B------:R-:W-:-:S04]  /*0640*/  SEL R25, R25, 0x3, P3 ;  /* 0x0000000319197807 */ /* 0x000fc80001800000 */
[----:B------:R-:W-:-:S06]  /*0650*/  LOP3.LUT R25, R25, R24, RZ, 0xfc, !PT ;  /* 0x0000001819197212 */ /* 0x000fcc00078efcff */
[----:B------:R-:W5:Y:S02]  /*0660*/  LDC.S8 R25, c[0x3][R25] ;  /* 0x00c0000019197b82 */ /* 0x000f640000000200 */
[----:B-----5:R-:W-:-:S04]  /*0670*/  VIADDMNMX R21, R20, R25, R21, !PT ;  /* 0x0000001914157246 */ /* 0x020fc80007800115 */
[----:B------:R-:W-:-:S05]  /*0680*/  VIADDMNMX R21, R18, UR5, R21, !PT ;  /* 0x0000000512157c46 */ /* 0x000fca000f800115 */
[----:B------:R1:W-:Y:S02]  /*0690*/  STG.E desc[UR36][R12.64], R21 ;  /* 0x000000150c007986 */ /* 0x0003e4000c101924 */
.L_x_3:
[----:B0-----:R-:W-:Y:S05]  /*06a0*/  BSYNC.RECONVERGENT B0 ;  /* 0x0000000000007941 */ /* 0x001fea0003800200 */
.L_x_2:
[----:B------:R-:W-:Y:S01]  /*06b0*/  BAR.SYNC.DEFER_BLOCKING 0x0 ;  /* 0x0000000000007b1d */ /* 0x000fe20000010000 */
[----:B------:R-:W-:-:S05]  /*06c0*/  ISETP.NE.OR P3, PT, R17, -0x2, !P0 ;  /* 0xfffffffe1100780c */ /* 0x000fca0004765670 */
[----:B------:R-:W-:Y:S04]  /*06d0*/  BSSY.RECONVERGENT B0, `(.L_x_4) ;  /* 0x000001a000007945 */ /* 0x000fe80003800200 */
[----:B------:R-:W-:Y:S05]  /*06e0*/  @P1 BRA `(.L_x_5) ;  /* 0x0000000000601947 */ /* 0x000fea0003800000 */
[----:B------:R-:W2:Y:S04]  /*06f0*/  LDG.E.U8 R25, desc[UR36][R10.64] ;  /* 0x000000240a197981 */ /* 0x000ea8000c1e1100 */
[----:B------:R-:W3:Y:S04]  /*0700*/  LDG.E.U8 R24, desc[UR36][R8.64] ;  /* 0x0000002408187981 */ /* 0x000ee8000c1e1100 */
[----:B-1----:R-:W4:Y:S04]  /*0710*/  LDG.E R21, desc[UR36][R4.64] ;  /* 0x0000002404157981 */ /* 0x002f28000c1e1900 */
[----:B------:R-:W5:Y:S04]  /*0720*/  LDG.E R20, desc[UR36][R6.64] ;  /* 0x0000002406147981 */ /* 0x000f68000c1e1900 */
[----:B------:R-:W5:Y:S01]  /*0730*/  LDG.E R18, desc[UR36][R2.64] ;  /* 0x0000002402127981 */ /* 0x000f62000c1e1900 */
[----:B------:R-:W-:Y:S01]  /*0740*/  UPRMT UR5, UR6, 0x8880, URZ ;  /* 0x0000888006057896 */ /* 0x000fe200080000ff */
        /* <DEDUP_REMOVED lines=18> */
.L_x_5:
[----:B------:R-:W-:Y:S05]  /*0870*/  BSYNC.RECONVERGENT B0 ;  /* 0x0000000000007941 */ /* 0x000fea0003800200 */
.L_x_4:
[----:B------:R-:W-:Y:S06]  /*0880*/  BAR.SYNC.DEFER_BLOCKING 0x0 ;  /* 0x0000000000007b1d */ /* 0x000fec0000010000 */
[----:B------:R-:W-:Y:S04]  /*0890*/  BSSY.RECONVERGENT B0, `(.L_x_6) ;  /* 0x000001a000007945 */ /* 0x000fe80003800200 */
[----:B------:R-:W-:Y:S05]  /*08a0*/  @P3 BRA `(.L_x_7) ;  /* 0x0000000000603947 */ /* 0x000fea0003800000 */
[----:B------:R-:W2:Y:S04]  /*08b0*/  LDG.E.U8 R25, desc[UR36][R10.64] ;  /* 0x000000240a197981 */ /* 0x000ea8000c1e1100 */
[----:B------:R-:W3:Y:S04]  /*08c0*/  LDG.E.U8 R24, desc[UR36][R8.64] ;  /* 0x0000002408187981 */ /* 0x000ee8000c1e1100 */
[----:B01----:R-:W4:Y:S04]  /*08d0*/  LDG.E R21, desc[UR36][R4.64] ;  /* 0x0000002404157981 */ /* 0x003f28000c1e1900 */
[----:B------:R-:W5:Y:S04]  /*08e0*/  LDG.E R20, desc[UR36][R6.64] ;  /* 0x0000002406147981 */ /* 0x000f68000c1e1900 */
[----:B------:R-:W5:Y:S01]  /*08f0*/  LDG.E R18, desc[UR36][R2.64] ;  /* 0x0000002402127981 */ /* 0x000f62000c1e1900 */
[----:B------:R-:W-:Y:S01]  /*0900*/  UPRMT UR5, UR6, 0x8880, URZ ;  /* 0x0000888006057896 */ /* 0x000fe200080000ff */
[----:B--2---:R-:W-:-:S02]  /*0910*/  ISETP.NE.AND P6, PT, R25, 0x47, PT ;  /* 0x000000471900780c */ /* 0x004fc40003fc5270 */
[C---:B------:R-:W-:Y:S02]  /*0920*/  ISETP.NE.AND P4, PT, R25.reuse, 0x43, PT ;  /* 0x000000431900780c */ /* 0x040fe40003f85270 */
[C---:B---3--:R-:W-:Y:S02]  /*0930*/  ISETP.NE.AND P5, PT, R24.reuse, 0x47, PT ;  /* 0x000000471800780c */ /* 0x048fe40003fa5270 */
[----:B------:R-:W-:Y:S02]  /*0940*/  ISETP.NE.AND P1, PT, R25, 0x54, PT ;  /* 0x000000541900780c */ /* 0x000fe40003f25270 */
[----:B------:R-:W-:Y:S01]  /*0950*/  ISETP.NE.AND P3, PT, R24, 0x43, PT ;  /* 0x000000431800780c */ /* 0x000fe20003f65270 */
[----:B----4-:R-:W-:Y:S01]  /*0960*/  VIADD R21, R21, UR5 ;  /* 0x0000000515157c36 */ /* 0x010fe20008000000 */
[----:B------:R-:W-:Y:S02]  /*0970*/  SEL R26, RZ, 0x4, P6 ;  /* 0x00000004ff1a7807 */ /* 0x000fe40003000000 */
[----:B------:R-:W-:-:S02]  /*0980*/  SEL R25, RZ, 0x1, P5 ;  /* 0x00000001ff197807 */ /* 0x000fc40002800000 */
[----:B------:R-:W-:Y:S02]  /*0990*/  ISETP.NE.AND P6, PT, R24, 0x54, PT ;  /* 0x000000541800780c */ /* 0x000fe40003fc5270 */
[----:B------:R-:W-:Y:S02]  /*09a0*/  SEL R24, R26, 0x8, P4 ;  /* 0x000000081a187807 */ /* 0x000fe40002000000 */
        /* <DEDUP_REMOVED lines=8> */
.L_x_7:
[----:B------:R-:W-:Y:S05]  /*0a30*/  BSYNC.RECONVERGENT B0 ;  /* 0x0000000000007941 */ /* 0x000fea0003800200 */
.L_x_6:
[----:B------:R-:W-:Y:S01]  /*0a40*/  BAR.SYNC.DEFER_BLOCKING 0x0 ;  /* 0x0000000000007b1d */ /* 0x000fe20000010000 */
[----:B------:R-:W-:Y:S01]  /*0a50*/  ISETP.NE.OR P3, PT, R17, -0x3, !P0 ;  /* 0xfffffffd1100780c */ /* 0x000fe20004765670 */
[----:B------:R-:W-:-:S04]  /*0a60*/  VIADD R23, R23, 0x4 ;  /* 0x0000000417177836 */ /* 0x000fc80000000000 */
[----:B------:R-:W-:Y:S01]  /*0a70*/  BSSY.RECONVERGENT B0, `(.L_x_8) ;  /* 0x000001b000007945 */ /* 0x000fe20003800200 */
[----:B------:R-:W-:-:S07]  /*0a80*/  ISETP.NE.AND P1, PT, R23, RZ, PT ;  /* 0x000000ff1700720c */ /* 0x000fce0003f25270 */
[----:B------:R-:W-:Y:S06]  /*0a90*/  @P3 BRA `(.L_x_9) ;  /* 0x0000000000603947 */ /* 0x000fec0003800000 */
[----:B------:R-:W3:Y:S04]  /*0aa0*/  LDG.E.U8 R25, desc[UR36][R10.64] ;  /* 0x000000240a197981 */ /* 0x000ee8000c1e1100 */
[----:B------:R-:W4:Y:S04]  /*0ab0*/  LDG.E.U8 R24, desc[UR36][R8.64] ;  /* 0x0000002408187981 */ /* 0x000f28000c1e1100 */
[----:B012---:R-:W2:Y:S04]  /*0ac0*/  LDG.E R21, desc[UR36][R4.64] ;  /* 0x0000002404157981 */ /* 0x007ea8000c1e1900 */
[----:B------:R-:W5:Y:S04]  /*0ad0*/  LDG.E R20, desc[UR36][R6.64] ;  /* 0x0000002406147981 */ /* 0x000f68000c1e1900 */
[----:B------:R-:W5:Y:S01]  /*0ae0*/  LDG.E R18, desc[UR36][R2.64] ;  /* 0x0000002402127981 */ /* 0x000f62000c1e1900 */
[----:B------:R-:W-:Y:S01]  /*0af0*/  UPRMT UR5, UR6, 0x8880, URZ ;  /* 0x0000888006057896 */ /* 0x000fe200080000ff */
[----:B---3--:R-:W-:-:S02]  /*0b00*/  ISETP.NE.AND P5, PT, R25, 0x47, PT ;  /* 0x000000471900780c */ /* 0x008fc40003fa5270 */
[C---:B------:R-:W-:Y:S02]  /*0b10*/  ISETP.NE.AND P3, PT, R25.reuse, 0x43, PT ;  /* 0x000000431900780c */ /* 0x040fe40003f65270 */
[C---:B----4-:R-:W-:Y:S02]  /*0b20*/  ISETP.NE.AND P6, PT, R24.reuse, 0x47, PT ;  /* 0x000000471800780c */ /* 0x050fe40003fc5270 */
[----:B------:R-:W-:Y:S02]  /*0b30*/  ISETP.NE.AND P4, PT, R25, 0x54, PT ;  /* 0x000000541900780c */ /* 0x000fe40003f85270 */
[----:B------:R-:W-:Y:S01]  /*0b40*/  SEL R26, RZ, 0x4, P5 ;  /* 0x00000004ff1a7807 */ /* 0x000fe20002800000 */
[----:B--2---:R-:W-:Y:S01]  /*0b50*/  VIADD R21, R21, UR5 ;  /* 0x0000000515157c36 */ /* 0x004fe20008000000 */
        /* <DEDUP_REMOVED lines=12> */
.L_x_9:
[----:B------:R-:W-:Y:S05]  /*0c20*/  BSYNC.RECONVERGENT B0 ;  /* 0x0000000000007941 */ /* 0x000fea0003800200 */
.L_x_8:
[----:B------:R-:W-:Y:S01]  /*0c30*/  VIADD R17, R17, 0x4 ;  /* 0x0000000411117836 */ /* 0x000fe20000000000 */
[----:B------:R-:W-:Y:S06]  /*0c40*/  @P1 BRA `(.L_x_10) ;  /* 0xfffffff800201947 */ /* 0x000fec000383ffff */
.L_x_1:
[----:B------:R-:W-:-:S13]  /*0c50*/  ISETP.NE.AND P1, PT, R14, RZ, PT ;  /* 0x000000ff0e00720c */ /* 0x000fda0003f25270 */
[----:B------:R-:W-:Y:S05]  /*0c60*/  @!P1 BRA `(.L_x_0) ;  /* 0x0000000000989947 */ /* 0x000fea0003800000 */
[----:B------:R-:W4:Y:S01]  /*0c70*/  S2R R17, SR_TID.X ;  /* 0x0000000000117919 */ /* 0x000f220000002100 */
[----:B------:R-:W-:Y:S01]  /*0c80*/  IADD3 R15, PT, PT, R16, -UR4, -R15 ;  /* 0x80000004100f7c10 */ /* 0x000fe2000fffe80f */
[----:B------:R-:W-:Y:S01]  /*0c90*/  IMAD.MOV R14, RZ, RZ, -R14 ;  /* 0x000000ffff0e7224 */ /* 0x000fe200078e0a0e */
[----:B------:R-:W0:Y:S02]  /*0ca0*/  LDCU.U8 UR6, c[0x3][0x18] ;  /* 0x00c00300ff0677ac */ /* 0x000e240008000000 */
[----:B0---4-:R-:W-:-:S07]  /*0cb0*/  IADD3 R0, PT, PT, -R17, R15, -R0 ;  /* 0x0000000f11007210 */ /* 0x011fce0007ffe900 */
.L_x_13:
[----:B------:R-:W-:Y:S01]  /*0cc0*/  BAR.SYNC.DEFER_BLOCKING 0x0 ;  /* 0x0000000000007b1d */ /* 0x000fe20000010000 */
[----:B------:R-:W-:Y:S01]  /*0cd0*/  ISETP.NE.OR P3, PT, R0, -0x2, !P0 ;  /* 0xfffffffe0000780c */ /* 0x000fe20004765670 */
[----:B------:R-:W-:-:S04]  /*0ce0*/  VIADD R14, R14, 0x1 ;  /* 0x000000010e0e7836 */ /* 0x000fc80000000000 */
[----:B------:R-:W-:Y:S01]  /*0cf0*/  BSSY.RECONVERGENT B0, `(.L_x_11) ;  /* 0x000001b000007945 */ /* 0x000fe20003800200 */
[----:B------:R-:W-:-:S07]  /*0d00*/  ISETP.NE.AND P1, PT, R14, RZ, PT ;  /* 0x000000ff0e00720c */ /* 0x000fce0003f25270 */
[----:B0-----:R-:W-:Y:S06]  /*0d10*/  @P3 BRA `(.L_x_12) ;  /* 0x0000000000603947 */ /* 0x001fec0003800000 */
[----:B------:R-:W4:Y:S04]  /*0d20*/  LDG.E.U8 R23, desc[UR36][R10.64] ;  /* 0x000000240a177981 */ /* 0x000f28000c1e1100 */
[----:B------:R-:W5:Y:S04]  /*0d30*/  LDG.E.U8 R17, desc[UR36][R8.64] ;  /* 0x0000002408117981 */ /* 0x000f68000c1e1100 */
[----:B------:R-:W2:Y:S04]  /*0d40*/  LDG.E R18, desc[UR36][R4.64] ;  /* 0x0000002404127981 */ /* 0x000ea8000c1e1900 */
[----:B------:R-:W2:Y:S04]  /*0d50*/  LDG.E R16, desc[UR36][R6.64] ;  /* 0x0000002406107981 */ /* 0x000ea8000c1e1900 */
[----:B------:R-:W2:Y:S01]  /*0d60*/  LDG.E R15, desc[UR36][R2.64] ;  /* 0x00000024020f7981 */ /* 0x000ea2000c1e1900 */
[----:B------:R-:W-:Y:S01]  /*0d70*/  UPRMT UR5, UR6, 0x8880, URZ ;  /* 0x0000888006057896 */ /* 0x000fe200080000ff */
[----:B----4-:R-:W-:-:S02]  /*0d80*/  ISETP.NE.AND P4, PT, R23, 0x47, PT ;  /* 0x000000471700780c */ /* 0x010fc40003f85270 */
[----:B------:R-:W-:Y:S02]  /*0d90*/  ISETP.NE.AND P3, PT, R23, 0x43, PT ;  /* 0x000000431700780c */ /* 0x000fe40003f65270 */
[C---:B-----5:R-:W-:Y:S02]  /*0da0*/  ISETP.NE.AND P5, PT, R17.reuse, 0x47, PT ;  /* 0x000000471100780c */ /* 0x060fe40003fa5270 */
[----:B-123--:R-:W-:Y:S02]  /*0db0*/  SEL R21, RZ, 0x4, P4 ;  /* 0x00000004ff157807 */ /* 0x00efe40002000000 */
[----:B------:R-:W-:Y:S01]  /*0dc0*/  ISETP.NE.AND P4, PT, R17, 0x43, PT ;  /* 0x000000431100780c */ /* 0x000fe20003f85270 */
[----:B------:R-:W-:Y:S01]  /*0dd0*/  VIADD R18, R18, UR5 ;  /* 0x0000000512127c36 */ /* 0x000fe20008000000 */
[----:B------:R-:W-:Y:S02]  /*0de0*/  SEL R20, RZ, 0x1, P5 ;  /* 0x00000001ff147807 */ /* 0x000fe40002800000 */
[----:B------:R-:W-:-:S02]  /*0df0*/  SEL R21, R21, 0x8, P3 ;  /* 0x0000000815157807 */ /* 0x000fc40001800000 */
[----:B------:R-:W-:Y:S02]  /*0e00*/  ISETP.NE.AND P3, PT, R17, 0x54, PT ;  /* 0x000000541100780c */ /* 0x000fe40003f65270 */
[----:B------:R-:W-:Y:S02]  /*0e10*/  ISETP.NE.AND P5, PT, R23, 0x54, PT ;  /* 0x000000541700780c */ /* 0x000fe40003fa5270 */
[----:B------:R-:W-:Y:S02]  /*0e20*/  SEL R17, R20, 0x2, P4 ;  /* 0x0000000214117807 */ /* 0x000fe40002000000 */
[----:B------:R-:W-:Y:S02]  /*0e30*/  SEL R20, R21, 0xc, P5 ;  /* 0x0000000c15147807 */ /* 0x000fe40002800000 */
[----:B------:R-:W-:-:S04]  /*0e40*/  SEL R17, R17, 0x3, P3 ;  /* 0x0000000311117807 */ /* 0x000fc80001800000 */
[----:B------:R-:W-:-:S06]  /*0e50*/  LOP3.LUT R17, R17, R20, RZ, 0xfc, !PT ;  /* 0x0000001411117212 */ /* 0x000fcc00078efcff */
[----:B------:R-:W0:Y:S02]  /*0e60*/  LDC.S8 R17, c[0x3][R17] ;  /* 0x00c0000011117b82 */ /* 0x000e240000000200 */
[----:B0-----:R-:W-:-:S04]  /*0e70*/  VIADDMNMX R16, R16, R17, R18, !PT ;  /* 0x0000001110107246 */ /* 0x001fc80007800112 */
[----:B------:R-:W-:-:S05]  /*0e80*/  VIADDMNMX R15, R15, UR5, R16, !PT ;  /* 0x000000050f0f7c46 */ /* 0x000fca000f800110 */
[----:B------:R0:W-:Y:S02]  /*0e90*/  STG.E desc[UR36][R12.64], R15 ;  /* 0x0000000f0c007986 */ /* 0x0001e4000c101924 */
.L_x_12:
[----:B------:R-:W-:Y:S05]  /*0ea0*/  BSYNC.RECONVERGENT B0 ;  /* 0x0000000000007941 */ /* 0x000fea0003800200 */
.L_x_11:
[----:B------:R-:W-:Y:S01]  /*0eb0*/  VIADD R0, R0, 0x1 ;  /* 0x0000000100007836 */ /* 0x000fe20000000000 */
[----:B------:R-:W-:Y:S06]  /*0ec0*/  @P1 BRA `(.L_x_13) ;  /* 0xfffffffc007c1947 */ /* 0x000fec000383ffff */
.L_x_0:
[----:B------:R-:W-:Y:S06]  /*0ed0*/  BAR.SYNC.DEFER_BLOCKING 0x0 ;  /* 0x0000000000007b1d */ /* 0x000fec0000010000 */
[----:B------:R-:W-:Y:S05]  /*0ee0*/  @P2 EXIT ;  /* 0x000000000000294d */ /* 0x000fea0003800000 */
[----:B------:R-:W4:Y:S02]  /*0ef0*/  LDCU.64 UR4, c[0x3][0x10] ;  /* 0x00c00200ff0477ac */ /* 0x000f240008000a00 */
[----:B----4-:R-:W-:-:S04]  /*0f00*/  UIMAD UR4, UR4, UR5, UR4 ;  /* 0x00000005040472a4 */ /* 0x010fc8000f8e0204 */
[----:B------:R-:W-:-:S06]  /*0f10*/  UIADD3.X UR4, UPT, UPT, UR4, UR5, URZ, UPT, !UPT ;  /* 0x0000000504047290 */ /* 0x000fcc000bffe4ff */
[----:B------:R-:W-:-:S13]  /*0f20*/  ISETP.NE.AND P0, PT, RZ, UR4, PT ;  /* 0x00000004ff007c0c */ /* 0x000fda000bf05270 */
[----:B------:R-:W-:Y:S05]  /*0f30*/  @!P0 EXIT ;  /* 0x000000000000894d */ /* 0x000fea0003800000 */
[----:B------:R-:W-:Y:S02]  /*0f40*/  UISETP.GE.U32.AND UP0, UPT, UR4, 0x4, UPT ;  /* 0x000000040400788c */ /* 0x000fe4000bf06070 */
[----:B------:R-:W-:Y:S01]  /*0f50*/  ULOP3.LUT UR39, UR4, 0x3, URZ, 0xc0, !UPT ;  /* 0x0000000304277892 */ /* 0x000fe2000f8ec0ff */
[----:B------:R-:W-:-:S06]  /*0f60*/  UMOV UR38, URZ ;  /* 0x000000ff00267c82 */ /* 0x000fcc0008000000 */
[----:B------:R-:W-:Y:S05]  /*0f70*/  BRA.U !UP0, `(.L_x_14) ;  /* 0x0000000108e87547 */ /* 0x000fea000b800000 */
[----:B------:R-:W4:Y:S01]  /*0f80*/  LDCU.64 UR6, c[0x0][0x390] ;  /* 0x00007200ff0677ac */ /* 0x000f220008000a00 */
[----:B------:R-:W-:Y:S01]  /*0f90*/  BSSY.RECONVERGENT B6, `(.L_x_14) ;  /* 0x0000038000067945 */ /* 0x000fe20003800200 */
[----:B------:R-:W-:Y:S02]  /*0fa0*/  ULOP3.LUT UR38, UR4, 0xfffffffc, URZ, 0xc0, !UPT ;  /* 0xfffffffc04267892 */ /* 0x000fe4000f8ec0ff */
[----:B----4-:R-:W-:Y:S02]  /*0fb0*/  UIADD3 UR4, UP0, UPT, UR6, 0x8, URZ ;  /* 0x0000000806047890 */ /* 0x010fe4000ff1e0ff */
[----:B------:R-:W-:Y:S02]  /*0fc0*/  UIADD3 UR6, UPT, UPT, -UR38, URZ, URZ ;  /* 0x000000ff26067290 */ /* 0x000fe4000fffe1ff */
[----:B------:R-:W-:Y:S02]  /*0fd0*/  UIADD3.X UR5, UPT, UPT, URZ, UR7, URZ, UP0, !UPT ;  /* 0x00000007ff057290 */ /* 0x000fe400087fe4ff */
[----:B------:R-:W-:-:S02]  /*0fe0*/  IMAD.U32 R16, RZ, RZ, UR4 ;  /* 0x00000004ff107e24 */ /* 0x000fc4000f8e00ff */
[----:B------:R-:W-:Y:S02]  /*0ff0*/  IMAD.U32 R18, RZ, RZ, UR6 ;  /* 0x00000006ff127e24 */ /* 0x000fe4000f8e00ff */
[----:B------:R-:W-:-:S07]  /*1000*/  IMAD.U32 R17, RZ, RZ, UR5 ;  /* 0x00000005ff117e24 */ /* 0x000fce000f8e00ff */
.L_x_19:
[----:B------:R-:W4:Y:S01]  /*1010*/  LDG.E R0, desc[UR36][R16.64+-0x8] ;  /* 0xfffff82410007981 */ /* 0x000f22000c1e1900 */
[----:B0-----:R-:W-:Y:S01]  /*1020*/  MOV R2, 0x0 ;  /* 0x0000000000027802 */ /* 0x001fe20000000f00 */
[----:B------:R-:W0:Y:S01]  /*1030*/  LDCU.64 UR4, c[0x4][0x8] ;  /* 0x01000100ff0477ac */ /* 0x000e220008000a00 */
[----:B------:R-:W-:Y:S02]  /*1040*/  VIADD R18, R18, 0x4 ;  /* 0x0000000412127836 */ /* 0x000fe40000000000 */
[----:B------:R0:W1:Y:S01]  /*1050*/  LDC.64 R8, c[0x4][R2] ;  /* 0x0100000002087b82 */ /* 0x0000620000000a00 */
[----:B------:R-:W-:Y:S02]  /*1060*/  IMAD.MOV.U32 R6, RZ, RZ, R22 ;  /* 0x000000ffff067224 */ /* 0x000fe400078e0016 */
[----:B------:R-:W-:Y:S01]  /*1070*/  ISETP.NE.AND P0, PT, R18, RZ, PT ;  /* 0x000000ff1200720c */ /* 0x000fe20003f05270 */
[----:B------:R-:W-:-:S03]  /*1080*/  IMAD.MOV.U32 R7, RZ, RZ, R19 ;  /* 0x000000ffff077224 */ /* 0x000fc600078e0013 */
[----:B------:R-:W-:Y:S01]  /*1090*/  P2R R23, PR, RZ, 0x1 ;  /* 0x00000001ff177803 */ /* 0x000fe20000000000 */
[----:B0-----:R-:W-:Y:S02]  /*10a0*/  IMAD.U32 R4, RZ, RZ, UR4 ;  /* 0x00000004ff047e24 */ /* 0x001fe4000f8e00ff */
[----:B------:R-:W-:Y:S01]  /*10b0*/  IMAD.U32 R5, RZ, RZ, UR5 ;  /* 0x00000005ff057e24 */ /* 0x000fe2000f8e00ff */
[----:B-1--4-:R0:W-:Y:S06]  /*10c0*/  STL [R1], R0 ;  /* 0x0000000001007387 */ /* 0x0121ec0000100800 */
[----:B--23--:R-:W-:-:S07]  /*10d0*/  LEPC R20, `(.L_x_15) ;  /* 0x000000001014794e */ /* 0x00cfce0000000000 */
[----:B0-----:R-:W-:Y:S05]  /*10e0*/  CALL.ABS.NOINC R8 ;  /* 0x0000000008007343 */ /* 0x001fea0003c00000 */
.L_x_15:
[----:B------:R-:W2:Y:S01]  /*10f0*/  LDG.E R0, desc[UR36][R16.64+-0x4] ;  /* 0xfffffc2410007981 */ /* 0x000ea2000c1e1900 */
[----:B------:R0:W1:Y:S01]  /*1100*/  LDC.64 R8, c[0x4][R2] ;  /* 0x0100000002087b82 */ /* 0x0000620000000a00 */
[----:B------:R-:W3:Y:S01]  /*1110*/  LDCU.64 UR4, c[0x4][0x8] ;  /* 0x01000100ff0477ac */ /* 0x000ee20008000a00 */
[----:B------:R-:W-:Y:S02]  /*1120*/  IMAD.MOV.U32 R6, RZ, RZ, R22 ;  /* 0x000000ffff067224 */ /* 0x000fe400078e0016 */
[----:B------:R-:W-:Y:S02]  /*1130*/  IMAD.MOV.U32 R7, RZ, RZ, R19 ;  /* 0x000000ffff077224 */ /* 0x000fe400078e0013 */
[----:B---3--:R-:W-:Y:S02]  /*1140*/  IMAD.U32 R4, RZ, RZ, UR4 ;  /* 0x00000004ff047e24 */ /* 0x008fe4000f8e00ff */
[----:B------:R-:W-:Y:S01]  /*1150*/  IMAD.U32 R5, RZ, RZ, UR5 ;  /* 0x00000005ff057e24 */ /* 0x000fe2000f8e00ff */
[----:B-12---:R0:W-:Y:S06]  /*1160*/  STL [R1], R0 ;  /* 0x0000000001007387 */ /* 0x0061ec0000100800 */
[----:B------:R-:W-:-:S07]  /*1170*/  LEPC R20, `(.L_x_16) ;  /* 0x000000001014794e */ /* 0x000fce0000000000 */
[----:B0-----:R-:W-:Y:S05]  /*1180*/  CALL.ABS.NOINC R8 ;  /* 0x0000000008007343 */ /* 0x001fea0003c00000 */
.L_x_16:
        /* <DEDUP_REMOVED lines=10> */
.L_x_17:
[----:B------:R-:W2:Y:S01]  /*1230*/  LDG.E R0, desc[UR36][R16.64+0x4] ;  /* 0x0000042410007981 */ /* 0x000ea2000c1e1900 */
[----:B------:R-:W0:Y:S01]  /*1240*/  LDC.64 R2, c[0x4][R2] ;  /* 0x0100000002027b82 */ /* 0x000e220000000a00 */
[----:B------:R-:W1:Y:S01]  /*1250*/  LDCU.64 UR4, c[0x4][0x8] ;  /* 0x01000100ff0477ac */ /* 0x000e620008000a00 */
[----:B------:R-:W-:Y:S02]  /*1260*/  IMAD.MOV.U32 R6, RZ, RZ, R22 ;  /* 0x000000ffff067224 */ /* 0x000fe400078e0016 */
[----:B------:R-:W-:Y:S02]  /*1270*/  IMAD.MOV.U32 R7, RZ, RZ, R19 ;  /* 0x000000ffff077224 */ /* 0x000fe400078e0013 */
[----:B-1----:R-:W-:Y:S02]  /*1280*/  IMAD.U32 R4, RZ, RZ, UR4 ;  /* 0x00000004ff047e24 */ /* 0x002fe4000f8e00ff */
[----:B------:R-:W-:Y:S01]  /*1290*/  IMAD.U32 R5, RZ, RZ, UR5 ;  /* 0x00000005ff057e24 */ /* 0x000fe2000f8e00ff */
[----:B0-2---:R1:W-:Y:S06]  /*12a0*/  STL [R1], R0 ;  /* 0x0000000001007387 */ /* 0x0053ec0000100800 */
[----:B------:R-:W-:-:S07]  /*12b0*/  LEPC R20, `(.L_x_18) ;  /* 0x000000001014794e */ /* 0x000fce0000000000 */
[----:B-1----:R-:W-:Y:S05]  /*12c0*/  CALL.ABS.NOINC R2 ;  /* 0x0000000002007343 */ /* 0x002fea0003c00000 */
.L_x_18:
[----:B------:R-:W-:Y:S02]  /*12d0*/  ISETP.NE.AND P6, PT, R23, RZ, PT ;  /* 0x000000ff1700720c */ /* 0x000fe40003fc5270 */
[----:B------:R-:W-:-:S05]  /*12e0*/  IADD3 R16, P0, PT, R16, 0x10, RZ ;  /* 0x0000001010107810 */ /* 0x000fca0007f1e0ff */
[----:B------:R-:W-:-:S06]  /*12f0*/  IMAD.X R17, RZ, RZ, R17, P0 ;  /* 0x000000ffff117224 */ /* 0x000fcc00000e0611 */
[----:B------:R-:W-:Y:S05]  /*1300*/  @P6 BRA `(.L_x_19) ;  /* 0xfffffffc00406947 */ /* 0x000fea000383ffff */
[----:B------:R-:W-:Y:S05]  /*1310*/  BSYNC.RECONVERGENT B6 ;  /* 0x0000000000067941 */ /* 0x000fea0003800200 */
.L_x_14:
[----:B------:R-:W-:-:S13]  /*1320*/  ISETP.NE.AND P0, PT, RZ, UR39, PT ;  /* 0x00000027ff007c0c */ /* 0x000fda000bf05270 */
[----:B------:R-:W-:Y:S05]  /*1330*/  @!P0 EXIT ;  /* 0x000000000000894d */ /* 0x000fea0003800000 */
[----:B------:R-:W4:Y:S01]  /*1340*/  LDCU.64 UR4, c[0x0][0x390] ;  /* 0x00007200ff0477ac */ /* 0x000f220008000a00 */
[----:B------:R-:W-:Y:S02]  /*1350*/  UIADD3 UR6, UPT, UPT, -UR39, URZ, URZ ;  /* 0x000000ff27067290 */ /* 0x000fe4000fffe1ff */
[----:B----4-:R-:W-:-:S06]  /*1360*/  UIMAD.WIDE.U32 UR4, UR38, 0x4, UR4 ;  /* 0x00000004260478a5 */ /* 0x010fcc000f8e0004 */
[----:B0-----:R-:W-:Y:S02]  /*1370*/  IMAD.U32 R3, RZ, RZ, UR5 ;  /* 0x00000005ff037e24 */ /* 0x001fe4000f8e00ff */
[----:B------:R-:W-:Y:S02]  /*1380*/  IMAD.U32 R17, RZ, RZ, UR5 ;  /* 0x00000005ff117e24 */ /* 0x000fe4000f8e00ff */
[----:B------:R-:W-:Y:S02]  /*1390*/  IMAD.U32 R2, RZ, RZ, UR4 ;  /* 0x00000004ff027e24 */ /* 0x000fe4000f8e00ff */
[----:B------:R-:W-:Y:S02]  /*13a0*/  IMAD.U32 R16, RZ, RZ, UR4 ;  /* 0x00000004ff107e24 */ /* 0x000fe4000f8e00ff */
[----:B------:R-:W-:Y:S02]  /*13b0*/  IMAD.U32 R2, RZ, RZ, UR6 ;  /* 0x00000006ff027e24 */ /* 0x000fe4000f8e00ff */
[----:B------:R-:W-:-:S07]  /*13c0*/  IMAD.MOV.U32 R17, RZ, RZ, R3 ;  /* 0x000000ffff117224 */ /* 0x000fce00078e0003 */
.L_x_21:
[----:B------:R-:W-:Y:S02]  /*13d0*/  IMAD.MOV.U32 R10, RZ, RZ, R16 ;  /* 0x000000ffff0a7224 */ /* 0x000fe400078e0010 */
[----:B------:R-:W-:Y:S01]  /*13e0*/  IMAD.MOV.U32 R11, RZ, RZ, R17 ;  /* 0x000000ffff0b7224 */ /* 0x000fe200078e0011 */
[----:B------:R-:W-:Y:S01]  /*13f0*/  MOV R8, 0x0 ;  /* 0x0000000000087802 */ /* 0x000fe20000000f00 */
[----:B------:R-:W0:Y:S03]  /*1400*/  LDCU.64 UR4, c[0x4][0x8] ;  /* 0x01000100ff0477ac */ /* 0x000e260008000a00 */
[----:B------:R-:W4:Y:S01]  /*1410*/  LDG.E R0, desc[UR36][R10.64] ;  /* 0x000000240a007981 */ /* 0x000f22000c1e1900 */
[----:B------:R-:W-:Y:S01]  /*1420*/  VIADD R2, R2, 0x1 ;  /* 0x0000000102027836 */ /* 0x000fe20000000000 */
[----:B------:R-:W1:Y:S01]  /*1430*/  LDC.64 R8, c[0x4][R8] ;  /* 0x0100000008087b82 */ /* 0x000e620000000a00 */
[----:B------:R-:W-:-:S02]  /*1440*/  IMAD.MOV.U32 R6, RZ, RZ, R22 ;  /* 0x000000ffff067224 */ /* 0x000fc400078e0016 */
[----:B------:R-:W-:Y:S01]  /*1450*/  IMAD.MOV.U32 R7, RZ, RZ, R19 ;  /* 0x000000ffff077224 */ /* 0x000fe200078e0013 */
[----:B------:R-:W-:-:S04]  /*1460*/  ISETP.NE.AND P0, PT, R2, RZ, PT ;  /* 0x000000ff0200720c */ /* 0x000fc80003f05270 */
[----:B------:R-:W-:Y:S01]  /*1470*/  P2R R18, PR, RZ, 0x1 ;  /* 0x00000001ff127803 */ /* 0x000fe20000000000 */
[----:B0-----:R-:W-:Y:S02]  /*1480*/  IMAD.U32 R4, RZ, RZ, UR4 ;  /* 0x00000004ff047e24 */ /* 0x001fe4000f8e00ff */
[----:B------:R-:W-:Y:S01]  /*1490*/  IMAD.U32 R5, RZ, RZ, UR5 ;  /* 0x00000005ff057e24 */ /* 0x000fe2000f8e00ff */
[----:B-1--4-:R0:W-:Y:S06]  /*14a0*/  STL [R1], R0 ;  /* 0x0000000001007387 */ /* 0x0121ec0000100800 */
[----:B--23--:R-:W-:-:S07]  /*14b0*/  LEPC R20, `(.L_x_20) ;  /* 0x000000001014794e */ /* 0x00cfce0000000000 */
[----:B0-----:R-:W-:Y:S05]  /*14c0*/  CALL.ABS.NOINC R8 ;  /* 0x0000000008007343 */ /* 0x001fea0003c00000 */
.L_x_20:
[----:B------:R-:W-:Y:S02]  /*14d0*/  ISETP.NE.AND P6, PT, R18, RZ, PT ;  /* 0x000000ff1200720c */ /* 0x000fe40003fc5270 */
[----:B------:R-:W-:-:S05]  /*14e0*/  IADD3 R16, P0, PT, R16, 0x4, RZ ;  /* 0x0000000410107810 */ /* 0x000fca0007f1e0ff */
[----:B------:R-:W-:-:S06]  /*14f0*/  IMAD.X R17, RZ, RZ, R17, P0 ;  /* 0x000000ffff117224 */ /* 0x000fcc00000e0611 */
[----:B------:R-:W-:Y:S05]  /*1500*/  @P6 BRA `(.L_x_21) ;  /* 0xfffffffc00b06947 */ /* 0x000fea000383ffff */
[----:B------:R-:W-:Y:S05]  /*1510*/  EXIT ;  /* 0x000000000000794d */ /* 0x000fea0003800000 */
.L_x_22:
[----:B------:R-:W-:-:S00]  /*1520*/  BRA `(.L_x_22) ;  /* 0xfffffffc00fc7947 */ /* 0x000fc0000383ffff */
[----:B------:R-:W-:-:S00]  /*1530*/  NOP ;  /* 0x0000000000007918 */ /* 0x000fc00000000000 */
        /* <DEDUP_REMOVED lines=12> */
.L_x_23:


//--------------------- .nv.global.init           --------------------------
	.section	.nv.global.init,"aw",@progbits
.nv.global.init:
	.type		$str,@object
	.size		$str,(.L_5 - $str)
$str:
        /*0000*/ 	.byte	0x25, 0x64, 0x0a, 0x00
.L_5:


//--------------------- .nv.shared.reserved.0     --------------------------
	.section	.nv.shared.reserved.0,"aw",@nobits
	.weak		__nv_reservedSMEM_offset_0_alias
	.size		__nv_reservedSMEM_offset_0_alias, 0, 64
	.other		__nv_reservedSMEM_offset_0_alias,@"STO_CUDA_RESERVED_SHARED STV_DEFAULT"
__nv_reservedSMEM_offset_0_alias:
	.zero		0
	.zero		64


//--------------------- .nv.constant0._Z17nw_scoring_kernelPcS_Pi --------------------------
	.section	.nv.constant0._Z17nw_scoring_kernelPcS_Pi,"a",@progbits
	.sectionflags	@""
	.align	4
.nv.constant0._Z17nw_scoring_kernelPcS_Pi:
	.zero		920


//--------------------- SYMBOLS --------------------------

	.type		.nv.reservedSmem.offset0,@object
	.size		.nv.reservedSmem.offset0,0x4
	.type		vprintf,@function
